//
// Generated by NVIDIA NVVM Compiler
//
// Compiler Build ID: CL-36424714
// Cuda compilation tools, release 13.0, V13.0.88
// Based on NVVM 20.0.0
//

.version 9.0
.target sm_100
.address_size 64

	// .globl	_Z9addKernelPKiS0_Pii

.visible .entry _Z9addKernelPKiS0_Pii(
	.param .u64 .ptr .align 1 _Z9addKernelPKiS0_Pii_param_0,
	.param .u64 .ptr .align 1 _Z9addKernelPKiS0_Pii_param_1,
	.param .u64 .ptr .align 1 _Z9addKernelPKiS0_Pii_param_2,
	.param .u32 _Z9addKernelPKiS0_Pii_param_3
)
{
	.reg .pred 	%p<2>;
	.reg .b32 	%r<9>;
	.reg .b64 	%rd<11>;

	ld.param.u64 	%rd1, [_Z9addKernelPKiS0_Pii_param_0];
	ld.param.u64 	%rd2, [_Z9addKernelPKiS0_Pii_param_1];
	ld.param.u64 	%rd3, [_Z9addKernelPKiS0_Pii_param_2];
	ld.param.u32 	%r2, [_Z9addKernelPKiS0_Pii_param_3];
	mov.u32 	%r3, %tid.x;
	mov.u32 	%r4, %ntid.x;
	mov.u32 	%r5, %ctaid.x;
	mad.lo.s32 	%r1, %r4, %r5, %r3;
	setp.ge.s32 	%p1, %r1, %r2;
	@%p1 bra 	$L__BB0_2;
	cvta.to.global.u64 	%rd4, %rd1;
	cvta.to.global.u64 	%rd5, %rd2;
	cvta.to.global.u64 	%rd6, %rd3;
	mul.wide.s32 	%rd7, %r1, 4;
	add.s64 	%rd8, %rd4, %rd7;
	ld.global.u32 	%r6, [%rd8];
	add.s64 	%rd9, %rd5, %rd7;
	ld.global.u32 	%r7, [%rd9];
	add.s32 	%r8, %r7, %r6;
	add.s64 	%rd10, %rd6, %rd7;
	st.global.u32 	[%rd10], %r8;
$L__BB0_2:
	ret;

}


// ===== COMPILED SASS (sm_100) =====

	.target	sm_100

	.elftype	@"ET_EXEC"


//--------------------- .note.nv.tkinfo           --------------------------
	.section	.note.nv.tkinfo,"",@"SHT_NOTE"
	.sectionflags	@"SHF_NOTE_NV_TKINFO"
	.tkinfo
        /*0018*/ 	.word	0x00000002
        /*0030*/ 	.string	""
        /*0030*/ 	.string	"ptxas"
        /*0030*/ 	.string	"Cuda compilation tools, release 13.0, V13.0.88"
        /*0030*/ 	.string	"Build cuda_13.0.r13.0/compiler.36424714_0"
        /*0030*/ 	.string	"-arch sm_100 -m 64 "



//--------------------- .note.nv.cuinfo           --------------------------
	.section	.note.nv.cuinfo,"",@"SHT_NOTE"
	.sectionflags	@"SHF_NOTE_NV_CUINFO"
        /*0018*/ 	.short	0x0002
        /*001a*/ 	.short	0x0064
        /*001c*/ 	.short	0x0082
	.zero		2


//--------------------- .nv.info                  --------------------------
	.section	.nv.info,"",@"SHT_CUDA_INFO"
	.align	4


	//----- nvinfo : EIATTR_REGCOUNT
	.align		4
        /*0000*/ 	.byte	0x04, 0x2f
        /*0002*/ 	.short	(.L_1 - .L_0)
	.align		4
.L_0:
        /*0004*/ 	.word	index@(_Z9addKernelPKiS0_Pii)
        /*0008*/ 	.word	0x0000000c


	//----- nvinfo : EIATTR_FRAME_SIZE
	.align		4
.L_1:
        /*000c*/ 	.byte	0x04, 0x11
        /*000e*/ 	.short	(.L_3 - .L_2)
	.align		4
.L_2:
        /*0010*/ 	.word	index@(_Z9addKernelPKiS0_Pii)
        /*0014*/ 	.word	0x00000000


	//----- nvinfo : EIATTR_MIN_STACK_SIZE
	.align		4
.L_3:
        /*0018*/ 	.byte	0x04, 0x12
        /*001a*/ 	.short	(.L_5 - .L_4)
	.align		4
.L_4:
        /*001c*/ 	.word	index@(_Z9addKernelPKiS0_Pii)
        /*0020*/ 	.word	0x00000000
.L_5:


//--------------------- .nv.compat                --------------------------
	.section	.nv.compat,"",@"SHT_CUDA_COMPAT_INFO"
	.align	4
        /*0000*/ 	.byte	0x02, 0x09, 0x00, 0x00, 0x02, 0x02, 0x01, 0x00, 0x02, 0x05, 0x05, 0x00, 0x03, 0x07, 0x01, 0x01
        /*0010*/ 	.byte	0x02, 0x03, 0x00, 0x00, 0x02, 0x06, 0x01, 0x00, 0x04, 0x0b, 0x08, 0x00, 0x09, 0x00, 0x00, 0x00
        /*0020*/ 	.byte	0x00, 0x00, 0x00, 0x00


//--------------------- .nv.info._Z9addKernelPKiS0_Pii --------------------------
	.section	.nv.info._Z9addKernelPKiS0_Pii,"",@"SHT_CUDA_INFO"
	.sectionflags	@""
	.align	4


	//----- nvinfo : EIATTR_CUDA_API_VERSION
	.align		4
        /*0000*/ 	.byte	0x04, 0x37
        /*0002*/ 	.short	(.L_7 - .L_6)
.L_6:
        /*0004*/ 	.word	0x00000082


	//----- nvinfo : EIATTR_KPARAM_INFO
	.align		4
.L_7:
        /*0008*/ 	.byte	0x04, 0x17
        /*000a*/ 	.short	(.L_9 - .L_8)
.L_8:
        /*000c*/ 	.word	0x00000000
        /*0010*/ 	.short	0x0003
        /*0012*/ 	.short	0x0018
        /*0014*/ 	.byte	0x00, 0xf0, 0x11, 0x00


	//----- nvinfo : EIATTR_KPARAM_INFO
	.align		4
.L_9:
        /*0018*/ 	.byte	0x04, 0x17
        /*001a*/ 	.short	(.L_11 - .L_10)
.L_10:
        /*001c*/ 	.word	0x00000000
        /*0020*/ 	.short	0x0002
        /*0022*/ 	.short	0x0010
        /*0024*/ 	.byte	0x00, 0xf5, 0x21, 0x00


	//----- nvinfo : EIATTR_KPARAM_INFO
	.align		4
.L_11:
        /*0028*/ 	.byte	0x04, 0x17
        /*002a*/ 	.short	(.L_13 - .L_12)
.L_12:
        /*002c*/ 	.word	0x00000000
        /*0030*/ 	.short	0x0001
        /*0032*/ 	.short	0x0008
        /*0034*/ 	.byte	0x00, 0xf5, 0x21, 0x00


	//----- nvinfo : EIATTR_KPARAM_INFO
	.align		4
.L_13:
        /*0038*/ 	.byte	0x04, 0x17
        /*003a*/ 	.short	(.L_15 - .L_14)
.L_14:
        /*003c*/ 	.word	0x00000000
        /*0040*/ 	.short	0x0000
        /*0042*/ 	.short	0x0000
        /*0044*/ 	.byte	0x00, 0xf5, 0x21, 0x00


	//----- nvinfo : EIATTR_SPARSE_MMA_MASK
	.align		4
.L_15:
        /*0048*/ 	.byte	0x03, 0x50
        /*004a*/ 	.short	0x0000


	//----- nvinfo : EIATTR_MAXREG_COUNT
	.align		4
        /*004c*/ 	.byte	0x03, 0x1b
        /*004e*/ 	.short	0x00ff


	//----- nvinfo : EIATTR_MERCURY_ISA_VERSION
	.align		4
        /*0050*/ 	.byte	0x03, 0x5f
        /*0052*/ 	.short	0x0101


	//----- nvinfo : EIATTR_VRC_CTA_INIT_COUNT
	.align		4
        /*0054*/ 	.byte	0x02, 0x4a
	.zero		1
	.zero		1


	//----- nvinfo : EIATTR_EXIT_INSTR_OFFSETS
	.align		4
        /*0058*/ 	.byte	0x04, 0x1c
        /*005a*/ 	.short	(.L_17 - .L_16)


	//   ....[0]....
.L_16:
        /*005c*/ 	.word	0x00000070


	//   ....[1]....
        /*0060*/ 	.word	0x00000130


	//----- nvinfo : EIATTR_CBANK_PARAM_SIZE
	.align		4
.L_17:
        /*0064*/ 	.byte	0x03, 0x19
        /*0066*/ 	.short	0x001c


	//----- nvinfo : EIATTR_PARAM_CBANK
	.align		4
        /*0068*/ 	.byte	0x04, 0x0a
        /*006a*/ 	.short	(.L_19 - .L_18)
	.align		4
.L_18:
        /*006c*/ 	.word	index@(.nv.constant0._Z9addKernelPKiS0_Pii)
        /*0070*/ 	.short	0x0380
        /*0072*/ 	.short	0x001c


	//----- nvinfo : EIATTR_SW_WAR
	.align		4
.L_19:
        /*0074*/ 	.byte	0x04, 0x36
        /*0076*/ 	.short	(.L_21 - .L_20)
.L_20:
        /*0078*/ 	.word	0x00000008
.L_21:


//--------------------- .nv.callgraph             --------------------------
	.section	.nv.callgraph,"",@"SHT_CUDA_CALLGRAPH"
	.align	4
	.sectionentsize	8
	.align		4
        /*0000*/ 	.word	0x00000000
	.align		4
        /*0004*/ 	.word	0xffffffff
	.align		4
        /*0008*/ 	.word	0x00000000
	.align		4
        /*000c*/ 	.word	0xfffffffe
	.align		4
        /*0010*/ 	.word	0x00000000
	.align		4
        /*0014*/ 	.word	0xfffffffd
	.align		4
        /*0018*/ 	.word	0x00000000
	.align		4
        /*001c*/ 	.word	0xfffffffc


//--------------------- .text._Z9addKernelPKiS0_Pii --------------------------
	.section	.text._Z9addKernelPKiS0_Pii,"ax",@progbits
	.align	128
        .global         _Z9addKernelPKiS0_Pii
        .type           _Z9addKernelPKiS0_Pii,@function
        .size           _Z9addKernelPKiS0_Pii,(.L_x_1 - _Z9addKernelPKiS0_Pii)
        .other          _Z9addKernelPKiS0_Pii,@"STO_CUDA_ENTRY STV_DEFAULT"
_Z9addKernelPKiS0_Pii:
.text._Z9addKernelPKiS0_Pii:
[----:B------:R-:W-:Y:S01]  /*0000*/  LDC R1, c[0x0][0x37c] ;  /* 0x0000df00ff017b82 */ /* 0x000fe20000000800 */
[----:B------:R-:W0:Y:S01]  /*0010*/  S2R R9, SR_TID.X ;  /* 0x0000000000097919 */ /* 0x000e220000002100 */
[----:B------:R-:W0:Y:S01]  /*0020*/  LDCU UR4, c[0x0][0x360] ;  /* 0x00006c00ff0477ac */ /* 0x000e220008000800 */
[----:B------:R-:W0:Y:S01]  /*0030*/  S2R R0, SR_CTAID.X ;  /* 0x0000000000007919 */ /* 0x000e220000002500 */
[----:B------:R-:W1:Y:S01]  /*0040*/  LDCU UR5, c[0x0][0x398] ;  /* 0x00007300ff0577ac */ /* 0x000e620008000800 */
[----:B0-----:R-:W-:-:S05]  /*0050*/  IMAD R9, R0, UR4, R9 ;  /* 0x0000000400097c24 */ /* 0x001fca000f8e0209 */
[----:B-1----:R-:W-:-:S13]  /*0060*/  ISETP.GE.AND P0, PT, R9, UR5, PT ;  /* 0x0000000509007c0c */ /* 0x002fda000bf06270 */
[----:B------:R-:W-:Y:S05]  /*0070*/  @P0 EXIT ;  /* 0x000000000000094d */ /* 0x000fea0003800000 */
[----:B------:R-:W0:Y:S01]  /*0080*/  LDC.64 R2, c[0x0][0x380] ;  /* 0x0000e000ff027b82 */ /* 0x000e220000000a00 */
[----:B------:R-:W1:Y:S07]  /*0090*/  LDCU.64 UR4, c[0x0][0x358] ;  /* 0x00006b00ff0477ac */ /* 0x000e6e0008000a00 */
[----:B------:R-:W2:Y:S08]  /*00a0*/  LDC.64 R4, c[0x0][0x388] ;  /* 0x0000e200ff047b82 */ /* 0x000eb00000000a00 */
[----:B------:R-:W3:Y:S01]  /*00b0*/  LDC.64 R6, c[0x0][0x390] ;  /* 0x0000e400ff067b82 */ /* 0x000ee20000000a00 */
[----:B0-----:R-:W-:-:S06]  /*00c0*/  IMAD.WIDE R2, R9, 0x4, R2 ;  /* 0x0000000409027825 */ /* 0x001fcc00078e0202 */
[----:B-1----:R-:W4:Y:S01]  /*00d0*/  LDG.E R2, desc[UR4][R2.64] ;  /* 0x0000000402027981 */ /* 0x002f22000c1e1900 */
[----:B--2---:R-:W-:-:S06]  /*00e0*/  IMAD.WIDE R4, R9, 0x4, R4 ;  /* 0x0000000409047825 */ /* 0x004fcc00078e0204 */
[----:B------:R-:W4:Y:S01]  /*00f0*/  LDG.E R5, desc[UR4][R4.64] ;  /* 0x0000000404057981 */ /* 0x000f22000c1e1900 */
[----:B---3--:R-:W-:Y:S01]  /*0100*/  IMAD.WIDE R6, R9, 0x4, R6 ;  /* 0x0000000409067825 */ /* 0x008fe200078e0206 */
[----:B----4-:R-:W-:-:S05]  /*0110*/  IADD3 R9, PT, PT, R2, R5, RZ ;  /* 0x0000000502097210 */ /* 0x010fca0007ffe0ff */
[----:B------:R-:W-:Y:S01]  /*0120*/  STG.E desc[UR4][R6.64], R9 ;  /* 0x0000000906007986 */ /* 0x000fe2000c101904 */
[----:B------:R-:W-:Y:S05]  /*0130*/  EXIT ;  /* 0x000000000000794d */ /* 0x000fea0003800000 */
.L_x_0:
[----:B------:R-:W-:-:S00]  /*0140*/  BRA `(.L_x_0) ;  /* 0xfffffffc00fc7947 */ /* 0x000fc0000383ffff */
[----:B------:R-:W-:-:S00]  /*0150*/  NOP ;  /* 0x0000000000007918 */ /* 0x000fc00000000000 */
        /* <DEDUP_REMOVED lines=10> */
.L_x_1:


//--------------------- .nv.shared.reserved.0     --------------------------
	.section	.nv.shared.reserved.0,"aw",@nobits
	.weak		__nv_reservedSMEM_offset_0_alias
	.size		__nv_reservedSMEM_offset_0_alias, 0, 64
	.other		__nv_reservedSMEM_offset_0_alias,@"STO_CUDA_RESERVED_SHARED STV_DEFAULT"
__nv_reservedSMEM_offset_0_alias:
	.zero		0
	.zero		64


//--------------------- .nv.constant0._Z9addKernelPKiS0_Pii --------------------------
	.section	.nv.constant0._Z9addKernelPKiS0_Pii,"a",@progbits
	.sectionflags	@""
	.align	4
.nv.constant0._Z9addKernelPKiS0_Pii:
	.zero		924


//--------------------- SYMBOLS --------------------------

	.type		.nv.reservedSmem.offset0,@object
	.size		.nv.reservedSmem.offset0,0x4
